	.version 1.4
	.target sm_10, map_f64_to_f32
	// compiled with ./../open64/lib//be.exe
	// nvopencc 4.0 built on 2011-05-13

	//-----------------------------------------------------------
	// Compiling C:/Users/ViPrAd/AppData/Local/Temp/tmpxft_000003a0_00000000-11_copyFFTtoDCT.cpp3.i (C:/Users/ViPrAd/AppData/Local/Temp/ccBI#.a00440)
	//-----------------------------------------------------------

	//-----------------------------------------------------------
	// Options:
	//-----------------------------------------------------------
	//  Target:ptx, ISA:sm_10, Endian:little, Pointer Size:64
	//  -O3	(Optimization level)
	//  -g0	(Debug level)
	//  -m2	(Report advisories)
	//-----------------------------------------------------------

	.file	1	"C:/Users/ViPrAd/AppData/Local/Temp/tmpxft_000003a0_00000000-10_copyFFTtoDCT.cudafe2.gpu"
	.file	2	"c:\program files (x86)\microsoft visual studio 10.0\vc\include\codeanalysis\sourceannotations.h"
	.file	3	"device_runtime.h"
	.file	4	"include\host_defines.h"
	.file	5	"include\builtin_types.h"
	.file	6	"c:\cuda\v4.0\include\device_types.h"
	.file	7	"c:\cuda\v4.0\include\driver_types.h"
	.file	8	"c:\cuda\v4.0\include\surface_types.h"
	.file	9	"c:\cuda\v4.0\include\texture_types.h"
	.file	10	"c:\cuda\v4.0\include\vector_types.h"
	.file	11	"c:\cuda\v4.0\include\builtin_types.h"
	.file	12	"c:\cuda\v4.0\include\host_defines.h"
	.file	13	"include\device_launch_parameters.h"
	.file	14	"c:\cuda\v4.0\include\crt\storage_class.h"
	.file	15	"c:/Program Files (x86)/Microsoft Visual Studio 10.0/VC/bin/x86_amd64/../../../VC/INCLUDE\time.h"
	.file	16	"c:/Temp/copyFFTtoDCT.cu"
	.file	17	"include\common_functions.h"
	.file	18	"c:\cuda\v4.0\include\math_functions.h"
	.file	19	"c:\cuda\v4.0\include\math_constants.h"
	.file	20	"c:\cuda\v4.0\include\device_functions.h"
	.file	21	"c:\cuda\v4.0\include\sm_11_atomic_functions.h"
	.file	22	"c:\cuda\v4.0\include\sm_12_atomic_functions.h"
	.file	23	"c:\cuda\v4.0\include\sm_13_double_functions.h"
	.file	24	"c:\cuda\v4.0\include\sm_20_atomic_functions.h"
	.file	25	"c:\cuda\v4.0\include\sm_20_intrinsics.h"
	.file	26	"c:\cuda\v4.0\include\surface_functions.h"
	.file	27	"c:\cuda\v4.0\include\texture_fetch_functions.h"
	.file	28	"c:\cuda\v4.0\include\math_functions_dbl_ptx1.h"


	.entry _Z12copyFFTtoDCTPfS_ (
		.param .u64 __cudaparm__Z12copyFFTtoDCTPfS__out,
		.param .u64 __cudaparm__Z12copyFFTtoDCTPfS__in)
	{
	.reg .u32 %r<16>;
	.reg .u64 %rd<16>;
	.reg .f32 %f<19>;
	.reg .pred %p<3>;
	.loc	16	1	0
$LDWbegin__Z12copyFFTtoDCTPfS_:
	cvt.u32.u16 	%r1, %tid.x;
	and.b32 	%r2, %r1, 1;
	cvt.rn.f32.u32 	%f1, %r1;
	mov.u32 	%r3, 0;
	setp.eq.u32 	%p1, %r2, %r3;
	mov.f32 	%f2, 0f3f000000;     	// 0.5
	mul.f32 	%f3, %f1, %f2;
	cvt.rmi.f32.f32 	%f4, %f3;
	cvt.u32.u16 	%r4, %ntid.x;
	@!%p1 bra 	$Lt_0_2050;
	.loc	16	10	0
	sub.f32 	%f5, %f1, %f4;
	cvt.rzi.u32.f32 	%r5, %f5;
	bra.uni 	$Lt_0_1794;
$Lt_0_2050:
	.loc	16	12	0
	cvt.rn.f32.u32 	%f6, %r4;
	sub.f32 	%f7, %f6, %f4;
	mov.f32 	%f8, 0fbf800000;     	// -1
	add.f32 	%f9, %f7, %f8;
	cvt.rzi.u32.f32 	%r5, %f9;
$Lt_0_1794:
	.loc	16	15	0
	cvt.u32.u16 	%r6, %ctaid.x;
	mul.lo.u32 	%r7, %r6, %r4;
	mul.lo.u32 	%r8, %r7, 2;
	add.u32 	%r9, %r8, %r1;
	ld.param.u64 	%rd1, [__cudaparm__Z12copyFFTtoDCTPfS__out];
	ld.param.u64 	%rd2, [__cudaparm__Z12copyFFTtoDCTPfS__in];
	add.u32 	%r10, %r8, %r5;
	cvt.u64.u32 	%rd3, %r10;
	mul.wide.u32 	%rd4, %r10, 4;
	add.u64 	%rd5, %rd2, %rd4;
	ld.global.f32 	%f10, [%rd5+0];
	cvt.u64.u32 	%rd6, %r9;
	mul.wide.u32 	%rd7, %r9, 4;
	add.u64 	%rd8, %rd1, %rd7;
	st.global.f32 	[%rd8+0], %f10;
	@!%p1 bra 	$Lt_0_2562;
	.loc	16	18	0
	add.u32 	%r11, %r4, %r1;
	cvt.rn.f32.u32 	%f11, %r11;
	sub.f32 	%f12, %f11, %f4;
	cvt.rzi.u32.f32 	%r5, %f12;
	bra.uni 	$Lt_0_2306;
$Lt_0_2562:
	.loc	16	20	0
	add.u32 	%r12, %r4, %r4;
	cvt.rn.f32.u32 	%f13, %r12;
	sub.f32 	%f14, %f13, %f4;
	mov.f32 	%f15, 0fbf800000;    	// -1
	add.f32 	%f16, %f14, %f15;
	cvt.rzi.u32.f32 	%r5, %f16;
$Lt_0_2306:
	.loc	16	23	0
	add.u32 	%r13, %r8, %r5;
	cvt.u64.u32 	%rd9, %r13;
	mul.wide.u32 	%rd10, %r13, 4;
	.loc	16	15	0
	ld.param.u64 	%rd2, [__cudaparm__Z12copyFFTtoDCTPfS__in];
	.loc	16	23	0
	add.u64 	%rd11, %rd2, %rd10;
	ld.global.f32 	%f17, [%rd11+0];
	add.u32 	%r14, %r9, %r4;
	cvt.u64.u32 	%rd12, %r14;
	mul.wide.u32 	%rd13, %r14, 4;
	.loc	16	15	0
	ld.param.u64 	%rd1, [__cudaparm__Z12copyFFTtoDCTPfS__out];
	.loc	16	23	0
	add.u64 	%rd14, %rd1, %rd13;
	st.global.f32 	[%rd14+0], %f17;
	.loc	16	24	0
	exit;
$LDWend__Z12copyFFTtoDCTPfS_:
	} // _Z12copyFFTtoDCTPfS_



// ===== COMPILED SASS (sm_100) =====

	.target	sm_100

	.elftype	@"ET_EXEC"


//--------------------- .note.nv.tkinfo           --------------------------
	.section	.note.nv.tkinfo,"",@"SHT_NOTE"
	.sectionflags	@"SHF_NOTE_NV_TKINFO"
	.tkinfo
        /*0018*/ 	.word	0x00000002
        /*0030*/ 	.string	""
        /*0030*/ 	.string	"ptxas"
        /*0030*/ 	.string	"Cuda compilation tools, release 13.0, V13.0.88"
        /*0030*/ 	.string	"Build cuda_13.0.r13.0/compiler.36424714_0"
        /*0030*/ 	.string	"-arch sm_100 "



//--------------------- .note.nv.cuinfo           --------------------------
	.section	.note.nv.cuinfo,"",@"SHT_NOTE"
	.sectionflags	@"SHF_NOTE_NV_CUINFO"
        /*0018*/ 	.short	0x0002
        /*001a*/ 	.short	0x000a
        /*001c*/ 	.short	0x0082
	.zero		2


//--------------------- .nv.info                  --------------------------
	.section	.nv.info,"",@"SHT_CUDA_INFO"
	.align	4


	//----- nvinfo : EIATTR_REGCOUNT
	.align		4
        /*0000*/ 	.byte	0x04, 0x2f
        /*0002*/ 	.short	(.L_1 - .L_0)
	.align		4
.L_0:
        /*0004*/ 	.word	index@(_Z12copyFFTtoDCTPfS_)
        /*0008*/ 	.word	0x00000010


	//----- nvinfo : EIATTR_FRAME_SIZE
	.align		4
.L_1:
        /*000c*/ 	.byte	0x04, 0x11
        /*000e*/ 	.short	(.L_3 - .L_2)
	.align		4
.L_2:
        /*0010*/ 	.word	index@(_Z12copyFFTtoDCTPfS_)
        /*0014*/ 	.word	0x00000000


	//----- nvinfo : EIATTR_MIN_STACK_SIZE
	.align		4
.L_3:
        /*0018*/ 	.byte	0x04, 0x12
        /*001a*/ 	.short	(.L_5 - .L_4)
	.align		4
.L_4:
        /*001c*/ 	.word	index@(_Z12copyFFTtoDCTPfS_)
        /*0020*/ 	.word	0x00000000
.L_5:


//--------------------- .nv.compat                --------------------------
	.section	.nv.compat,"",@"SHT_CUDA_COMPAT_INFO"
	.align	4
        /*0000*/ 	.byte	0x02, 0x09, 0x00, 0x00, 0x02, 0x02, 0x01, 0x00, 0x02, 0x05, 0x05, 0x00, 0x03, 0x07, 0x01, 0x01
        /*0010*/ 	.byte	0x02, 0x03, 0x00, 0x00, 0x02, 0x06, 0x01, 0x00, 0x04, 0x0b, 0x08, 0x00, 0x09, 0x00, 0x00, 0x00
        /*0020*/ 	.byte	0x00, 0x00, 0x00, 0x00


//--------------------- .nv.info._Z12copyFFTtoDCTPfS_ --------------------------
	.section	.nv.info._Z12copyFFTtoDCTPfS_,"",@"SHT_CUDA_INFO"
	.sectionflags	@""
	.align	4


	//----- nvinfo : EIATTR_CUDA_API_VERSION
	.align		4
        /*0000*/ 	.byte	0x04, 0x37
        /*0002*/ 	.short	(.L_7 - .L_6)
.L_6:
        /*0004*/ 	.word	0x00000082


	//----- nvinfo : EIATTR_KPARAM_INFO
	.align		4
.L_7:
        /*0008*/ 	.byte	0x04, 0x17
        /*000a*/ 	.short	(.L_9 - .L_8)
.L_8:
        /*000c*/ 	.word	0x00000000
        /*0010*/ 	.short	0x0001
        /*0012*/ 	.short	0x0008
        /*0014*/ 	.byte	0x00, 0xf0, 0x21, 0x00


	//----- nvinfo : EIATTR_KPARAM_INFO
	.align		4
.L_9:
        /*0018*/ 	.byte	0x04, 0x17
        /*001a*/ 	.short	(.L_11 - .L_10)
.L_10:
        /*001c*/ 	.word	0x00000000
        /*0020*/ 	.short	0x0000
        /*0022*/ 	.short	0x0000
        /*0024*/ 	.byte	0x00, 0xf0, 0x21, 0x00


	//----- nvinfo : EIATTR_SPARSE_MMA_MASK
	.align		4
.L_11:
        /*0028*/ 	.byte	0x03, 0x50
        /*002a*/ 	.short	0x0000


	//----- nvinfo : EIATTR_MAXREG_COUNT
	.align		4
        /*002c*/ 	.byte	0x03, 0x1b
        /*002e*/ 	.short	0x00ff


	//----- nvinfo : EIATTR_MERCURY_ISA_VERSION
	.align		4
        /*0030*/ 	.byte	0x03, 0x5f
        /*0032*/ 	.short	0x0101


	//----- nvinfo : EIATTR_VRC_CTA_INIT_COUNT
	.align		4
        /*0034*/ 	.byte	0x02, 0x4a
	.zero		1
	.zero		1


	//----- nvinfo : EIATTR_EXIT_INSTR_OFFSETS
	.align		4
        /*0038*/ 	.byte	0x04, 0x1c
        /*003a*/ 	.short	(.L_13 - .L_12)


	//   ....[0]....
.L_12:
        /*003c*/ 	.word	0x000002a0


	//----- nvinfo : EIATTR_CBANK_PARAM_SIZE
	.align		4
.L_13:
        /*0040*/ 	.byte	0x03, 0x19
        /*0042*/ 	.short	0x0010


	//----- nvinfo : EIATTR_PARAM_CBANK
	.align		4
        /*0044*/ 	.byte	0x04, 0x0a
        /*0046*/ 	.short	(.L_15 - .L_14)
	.align		4
.L_14:
        /*0048*/ 	.word	index@(.nv.constant0._Z12copyFFTtoDCTPfS_)
        /*004c*/ 	.short	0x0380
        /*004e*/ 	.short	0x0010


	//----- nvinfo : EIATTR_SW_WAR
	.align		4
.L_15:
        /*0050*/ 	.byte	0x04, 0x36
        /*0052*/ 	.short	(.L_17 - .L_16)
.L_16:
        /*0054*/ 	.word	0x00000008
.L_17:


//--------------------- .nv.callgraph             --------------------------
	.section	.nv.callgraph,"",@"SHT_CUDA_CALLGRAPH"
	.align	4
	.sectionentsize	8
	.align		4
        /*0000*/ 	.word	0x00000000
	.align		4
        /*0004*/ 	.word	0xffffffff
	.align		4
        /*0008*/ 	.word	0x00000000
	.align		4
        /*000c*/ 	.word	0xfffffffe
	.align		4
        /*0010*/ 	.word	0x00000000
	.align		4
        /*0014*/ 	.word	0xfffffffd
	.align		4
        /*0018*/ 	.word	0x00000000
	.align		4
        /*001c*/ 	.word	0xfffffffc


//--------------------- .text._Z12copyFFTtoDCTPfS_ --------------------------
	.section	.text._Z12copyFFTtoDCTPfS_,"ax",@progbits
	.align	128
.text._Z12copyFFTtoDCTPfS_:
        .type           _Z12copyFFTtoDCTPfS_,@function
        .size           _Z12copyFFTtoDCTPfS_,(.L_x_1 - _Z12copyFFTtoDCTPfS_)
        .other          _Z12copyFFTtoDCTPfS_,@"STO_CUDA_ENTRY STV_DEFAULT"
_Z12copyFFTtoDCTPfS_:
[----:B------:R-:W-:Y:S01]  /*0000*/  LDC R1, c[0x0][0x37c] ;  /* 0x0000df00ff017b82 */ /* 0x000fe20000000800 */
[----:B------:R-:W0:Y:S07]  /*0010*/  S2R R3, SR_TID.X ;  /* 0x0000000000037919 */ /* 0x000e2e0000002100 */
[----:B------:R-:W1:Y:S01]  /*0020*/  LDC R7, c[0x0][0x360] ;  /* 0x0000d800ff077b82 */ /* 0x000e620000000800 */
[----:B------:R-:W2:Y:S07]  /*0030*/  LDCU.64 UR6, c[0x0][0x358] ;  /* 0x00006b00ff0677ac */ /* 0x000eae0008000a00 */
[----:B------:R-:W3:Y:S01]  /*0040*/  S2UR UR4, SR_CTAID.X ;  /* 0x00000000000479c3 */ /* 0x000ee20000002500 */
[----:B-1----:R-:W-:Y:S01]  /*0050*/  LOP3.LUT R9, R7, 0xffff, RZ, 0xc0, !PT ;  /* 0x0000ffff07097812 */ /* 0x002fe200078ec0ff */
[----:B0-----:R-:W0:Y:S01]  /*0060*/  I2F.U16 R2, R3 ;  /* 0x0000000300027306 */ /* 0x001e220000101000 */
[----:B------:R-:W-:Y:S01]  /*0070*/  LOP3.LUT R0, R3, 0xffff, RZ, 0xc0, !PT ;  /* 0x0000ffff03007812 */ /* 0x000fe200078ec0ff */
[----:B---3--:R-:W-:-:S03]  /*0080*/  ULOP3.LUT UR4, UR4, 0xffff, URZ, 0xc0, !UPT ;  /* 0x0000ffff04047892 */ /* 0x008fc6000f8ec0ff */
[----:B------:R-:W-:-:S03]  /*0090*/  LOP3.LUT P0, RZ, R0, 0x1, RZ, 0xc0, !PT ;  /* 0x0000000100ff7812 */ /* 0x000fc6000780c0ff */
[----:B------:R-:W-:Y:S02]  /*00a0*/  IMAD R11, R9, UR4, RZ ;  /* 0x00000004090b7c24 */ /* 0x000fe4000f8e02ff */
[----:B0-----:R-:W-:-:S08]  /*00b0*/  FMUL.FTZ R4, R2, 0.5 ;  /* 0x3f00000002047820 */ /* 0x001fd00000410000 */
[----:B------:R-:W-:Y:S08]  /*00c0*/  @P0 I2F.U16 R10, R7 ;  /* 0x00000007000a0306 */ /* 0x000ff00000101000 */
[----:B------:R-:W0:Y:S02]  /*00d0*/  FRND.FTZ.FLOOR R5, R4 ;  /* 0x0000000400057307 */ /* 0x000e240000215000 */
[----:B0-----:R-:W-:Y:S01]  /*00e0*/  @P0 FADD.FTZ R10, -R5, R10 ;  /* 0x0000000a050a0221 */ /* 0x001fe20000010100 */
[----:B------:R-:W-:-:S02]  /*00f0*/  @!P0 FADD.FTZ R8, R2, -R5 ;  /* 0x8000000502088221 */ /* 0x000fc40000010000 */
[----:B------:R-:W0:Y:S01]  /*0100*/  LDC.64 R2, c[0x0][0x388] ;  /* 0x0000e200ff027b82 */ /* 0x000e220000000a00 */
[----:B------:R-:W-:Y:S02]  /*0110*/  @P0 FADD.FTZ R10, R10, -1 ;  /* 0xbf8000000a0a0421 */ /* 0x000fe40000010000 */
[----:B------:R-:W-:Y:S08]  /*0120*/  @!P0 F2I.FTZ.U32.TRUNC.NTZ R6, R8 ;  /* 0x0000000800068305 */ /* 0x000ff0000021f000 */
[----:B------:R-:W1:Y:S02]  /*0130*/  @P0 F2I.FTZ.U32.TRUNC.NTZ R6, R10 ;  /* 0x0000000a00060305 */ /* 0x000e64000021f000 */
[----:B-1----:R-:W-:-:S05]  /*0140*/  LEA R7, R11, R6, 0x1 ;  /* 0x000000060b077211 */ /* 0x002fca00078e08ff */
[----:B0-----:R-:W-:-:S05]  /*0150*/  IMAD.WIDE.U32 R6, R7, 0x4, R2 ;  /* 0x0000000407067825 */ /* 0x001fca00078e0002 */
[----:B--2---:R0:W2:Y:S01]  /*0160*/  LDG.E R13, desc[UR6][R6.64] ;  /* 0x00000006060d7981 */ /* 0x0040a2000c1e1900 */
[----:B------:R-:W-:Y:S02]  /*0170*/  @!P0 IADD3 R4, PT, PT, R0, R9, RZ ;  /* 0x0000000900048210 */ /* 0x000fe40007ffe0ff */
[----:B------:R-:W-:Y:S02]  /*0180*/  LEA R0, R11, R0, 0x1 ;  /* 0x000000000b007211 */ /* 0x000fe400078e08ff */
[----:B------:R-:W-:-:S05]  /*0190*/  @!P0 I2FP.F32.U32 R4, R4 ;  /* 0x0000000400048245 */ /* 0x000fca0000201000 */
[----:B------:R-:W-:Y:S01]  /*01a0*/  @!P0 FADD.FTZ R8, -R5, R4 ;  /* 0x0000000405088221 */ /* 0x000fe20000010100 */
[----:B------:R-:W-:-:S03]  /*01b0*/  @P0 IADD3 R4, PT, PT, R9, R9, RZ ;  /* 0x0000000909040210 */ /* 0x000fc60007ffe0ff */
[----:B------:R-:W-:Y:S01]  /*01c0*/  @!P0 F2I.FTZ.U32.TRUNC.NTZ R12, R8 ;  /* 0x00000008000c8305 */ /* 0x000fe2000021f000 */
[----:B------:R-:W-:-:S05]  /*01d0*/  @P0 I2FP.F32.U32 R4, R4 ;  /* 0x0000000400040245 */ /* 0x000fca0000201000 */
[----:B------:R-:W-:Y:S02]  /*01e0*/  @P0 FADD.FTZ R10, -R5, R4 ;  /* 0x00000004050a0221 */ /* 0x000fe40000010100 */
[----:B------:R-:W0:Y:S02]  /*01f0*/  LDC.64 R4, c[0x0][0x380] ;  /* 0x0000e000ff047b82 */ /* 0x000e240000000a00 */
[----:B------:R-:W-:-:S04]  /*0200*/  @P0 FADD.FTZ R10, R10, -1 ;  /* 0xbf8000000a0a0421 */ /* 0x000fc80000010000 */
[----:B------:R-:W1:Y:S02]  /*0210*/  @P0 F2I.FTZ.U32.TRUNC.NTZ R12, R10 ;  /* 0x0000000a000c0305 */ /* 0x000e64000021f000 */
[----:B-1----:R-:W-:Y:S01]  /*0220*/  LEA R11, R11, R12, 0x1 ;  /* 0x0000000c0b0b7211 */ /* 0x002fe200078e08ff */
[----:B0-----:R-:W-:-:S04]  /*0230*/  IMAD.WIDE.U32 R6, R0, 0x4, R4 ;  /* 0x0000000400067825 */ /* 0x001fc800078e0004 */
[----:B------:R-:W-:Y:S01]  /*0240*/  IMAD.WIDE.U32 R2, R11, 0x4, R2 ;  /* 0x000000040b027825 */ /* 0x000fe200078e0002 */
[----:B--2---:R-:W-:Y:S05]  /*0250*/  STG.E desc[UR6][R6.64], R13 ;  /* 0x0000000d06007986 */ /* 0x004fea000c101906 */
[----:B------:R-:W2:Y:S01]  /*0260*/  LDG.E R3, desc[UR6][R2.64] ;  /* 0x0000000602037981 */ /* 0x000ea2000c1e1900 */
[----:B------:R-:W-:-:S05]  /*0270*/  IADD3 R9, PT, PT, R9, R0, RZ ;  /* 0x0000000009097210 */ /* 0x000fca0007ffe0ff */
[----:B------:R-:W-:-:S05]  /*0280*/  IMAD.WIDE.U32 R4, R9, 0x4, R4 ;  /* 0x0000000409047825 */ /* 0x000fca00078e0004 */
[----:B--2---:R-:W-:Y:S01]  /*0290*/  STG.E desc[UR6][R4.64], R3 ;  /* 0x0000000304007986 */ /* 0x004fe2000c101906 */
[----:B------:R-:W-:Y:S05]  /*02a0*/  EXIT ;  /* 0x000000000000794d */ /* 0x000fea0003800000 */
.L_x_0:
[----:B------:R-:W-:-:S00]  /*02b0*/  BRA `(.L_x_0) ;  /* 0xfffffffc00fc7947 */ /* 0x000fc0000383ffff */
[----:B------:R-:W-:-:S00]  /*02c0*/  NOP ;  /* 0x0000000000007918 */ /* 0x000fc00000000000 */
        /* <DEDUP_REMOVED lines=11> */
.L_x_1:


//--------------------- .nv.shared.reserved.0     --------------------------
	.section	.nv.shared.reserved.0,"aw",@nobits
	.weak		__nv_reservedSMEM_offset_0_alias
	.size		__nv_reservedSMEM_offset_0_alias, 0, 64
	.other		__nv_reservedSMEM_offset_0_alias,@"STO_CUDA_RESERVED_SHARED STV_DEFAULT"
__nv_reservedSMEM_offset_0_alias:
	.zero		0
	.zero		64


//--------------------- .nv.constant0._Z12copyFFTtoDCTPfS_ --------------------------
	.section	.nv.constant0._Z12copyFFTtoDCTPfS_,"a",@progbits
	.sectionflags	@""
	.align	4
.nv.constant0._Z12copyFFTtoDCTPfS_:
	.zero		912


//--------------------- SYMBOLS --------------------------

	.type		.nv.reservedSmem.offset0,@object
	.size		.nv.reservedSmem.offset0,0x4
